//
// Generated by NVIDIA NVVM Compiler
//
// Compiler Build ID: CL-36424714
// Cuda compilation tools, release 13.0, V13.0.88
// Based on NVVM 20.0.0
//

.version 9.0
.target sm_100
.address_size 64

	// .globl	_Z10init_arrayPi
.extern .shared .align 16 .b8 shared_arr[];

.visible .entry _Z10init_arrayPi(
	.param .u64 .ptr .align 1 _Z10init_arrayPi_param_0
)
{
	.reg .pred 	%p<2>;
	.reg .b32 	%r<12>;
	.reg .b64 	%rd<3>;

	ld.param.u64 	%rd1, [_Z10init_arrayPi_param_0];
	mov.u32 	%r1, %ntid.x;
	mov.u32 	%r2, %ctaid.x;
	mul.lo.s32 	%r3, %r1, %r2;
	mov.u32 	%r4, %tid.x;
	neg.s32 	%r5, %r4;
	setp.ne.s32 	%p1, %r3, %r5;
	@%p1 bra 	$L__BB0_2;
	cvta.to.global.u64 	%rd2, %rd1;
	mov.b32 	%r6, 3;
	st.global.u32 	[%rd2], %r6;
	mov.b32 	%r7, 1;
	st.global.u32 	[%rd2+4], %r7;
	mov.b32 	%r8, 7;
	st.global.u32 	[%rd2+8], %r8;
	mov.b32 	%r9, 0;
	st.global.u32 	[%rd2+12], %r9;
	mov.b32 	%r10, 4;
	st.global.u32 	[%rd2+16], %r10;
	st.global.u32 	[%rd2+20], %r7;
	mov.b32 	%r11, 6;
	st.global.u32 	[%rd2+24], %r11;
	st.global.u32 	[%rd2+28], %r6;
$L__BB0_2:
	ret;

}
	// .globl	_Z16block_prefix_sumPii
.visible .entry _Z16block_prefix_sumPii(
	.param .u64 .ptr .align 1 _Z16block_prefix_sumPii_param_0,
	.param .u32 _Z16block_prefix_sumPii_param_1
)
{
	.reg .pred 	%p<8>;
	.reg .b32 	%r<52>;
	.reg .b64 	%rd<5>;

	ld.param.u64 	%rd2, [_Z16block_prefix_sumPii_param_0];
	ld.param.u32 	%r14, [_Z16block_prefix_sumPii_param_1];
	cvta.to.global.u64 	%rd3, %rd2;
	mov.u32 	%r1, %tid.x;
	shl.b32 	%r16, %r1, 1;
	mul.wide.u32 	%rd4, %r16, 4;
	add.s64 	%rd1, %rd3, %rd4;
	ld.global.u32 	%r17, [%rd1];
	shl.b32 	%r18, %r1, 3;
	mov.u32 	%r19, shared_arr;
	add.s32 	%r2, %r19, %r18;
	or.b32  	%r3, %r16, 1;
	ld.global.u32 	%r20, [%rd1+4];
	st.shared.v2.u32 	[%r2], {%r17, %r20};
	shr.s32 	%r47, %r14, 1;
	setp.lt.s32 	%p1, %r47, 1;
	mov.b32 	%r49, 1;
	@%p1 bra 	$L__BB1_5;
	mov.b32 	%r49, 1;
$L__BB1_2:
	setp.ge.s32 	%p2, %r1, %r47;
	@%p2 bra 	$L__BB1_4;
	mul.lo.s32 	%r22, %r49, %r3;
	shl.b32 	%r23, %r22, 2;
	add.s32 	%r25, %r19, %r23;
	ld.shared.u32 	%r26, [%r25+-4];
	shl.b32 	%r27, %r49, 2;
	add.s32 	%r28, %r25, %r27;
	ld.shared.u32 	%r29, [%r28+-4];
	add.s32 	%r30, %r29, %r26;
	st.shared.u32 	[%r28+-4], %r30;
$L__BB1_4:
	shl.b32 	%r49, %r49, 1;
	bar.sync 	0;
	shr.u32 	%r8, %r47, 1;
	setp.gt.u32 	%p3, %r47, 1;
	mov.u32 	%r47, %r8;
	@%p3 bra 	$L__BB1_2;
$L__BB1_5:
	setp.ne.s32 	%p4, %r1, 0;
	@%p4 bra 	$L__BB1_7;
	shl.b32 	%r31, %r14, 2;
	add.s32 	%r33, %r19, %r31;
	mov.b32 	%r34, 0;
	st.shared.u32 	[%r33+-4], %r34;
$L__BB1_7:
	setp.lt.s32 	%p5, %r14, 2;
	@%p5 bra 	$L__BB1_12;
	mov.b32 	%r50, 1;
$L__BB1_9:
	shr.u32 	%r49, %r49, 1;
	setp.ge.s32 	%p6, %r1, %r50;
	@%p6 bra 	$L__BB1_11;
	mul.lo.s32 	%r36, %r49, %r3;
	shl.b32 	%r37, %r36, 2;
	add.s32 	%r39, %r19, %r37;
	ld.shared.u32 	%r40, [%r39+-4];
	shl.b32 	%r41, %r49, 2;
	add.s32 	%r42, %r39, %r41;
	ld.shared.u32 	%r43, [%r42+-4];
	st.shared.u32 	[%r39+-4], %r43;
	add.s32 	%r44, %r43, %r40;
	st.shared.u32 	[%r42+-4], %r44;
$L__BB1_11:
	bar.sync 	0;
	shl.b32 	%r50, %r50, 1;
	setp.lt.s32 	%p7, %r50, %r14;
	@%p7 bra 	$L__BB1_9;
$L__BB1_12:
	ld.shared.v2.u32 	{%r45, %r46}, [%r2];
	st.global.u32 	[%rd1], %r45;
	st.global.u32 	[%rd1+4], %r46;
	ret;

}


// ===== COMPILED SASS (sm_100) =====

	.target	sm_100

	.elftype	@"ET_EXEC"


//--------------------- .note.nv.tkinfo           --------------------------
	.section	.note.nv.tkinfo,"",@"SHT_NOTE"
	.sectionflags	@"SHF_NOTE_NV_TKINFO"
	.tkinfo
        /*0018*/ 	.word	0x00000002
        /*0030*/ 	.string	""
        /*0030*/ 	.string	"ptxas"
        /*0030*/ 	.string	"Cuda compilation tools, release 13.0, V13.0.88"
        /*0030*/ 	.string	"Build cuda_13.0.r13.0/compiler.36424714_0"
        /*0030*/ 	.string	"-arch sm_100 -m 64 "



//--------------------- .note.nv.cuinfo           --------------------------
	.section	.note.nv.cuinfo,"",@"SHT_NOTE"
	.sectionflags	@"SHF_NOTE_NV_CUINFO"
        /*0018*/ 	.short	0x0002
        /*001a*/ 	.short	0x0064
        /*001c*/ 	.short	0x0082
	.zero		2


//--------------------- .nv.info                  --------------------------
	.section	.nv.info,"",@"SHT_CUDA_INFO"
	.align	4


	//----- nvinfo : EIATTR_REGCOUNT
	.align		4
        /*0000*/ 	.byte	0x04, 0x2f
        /*0002*/ 	.short	(.L_1 - .L_0)
	.align		4
.L_0:
        /*0004*/ 	.word	index@(_Z10init_arrayPi)
        /*0008*/ 	.word	0x00000010


	//----- nvinfo : EIATTR_FRAME_SIZE
	.align		4
.L_1:
        /*000c*/ 	.byte	0x04, 0x11
        /*000e*/ 	.short	(.L_3 - .L_2)
	.align		4
.L_2:
        /*0010*/ 	.word	index@(_Z10init_arrayPi)
        /*0014*/ 	.word	0x00000000


	//----- nvinfo : EIATTR_REGCOUNT
	.align		4
.L_3:
        /*0018*/ 	.byte	0x04, 0x2f
        /*001a*/ 	.short	(.L_5 - .L_4)
	.align		4
.L_4:
        /*001c*/ 	.word	index@(_Z16block_prefix_sumPii)
        /*0020*/ 	.word	0x0000000f


	//----- nvinfo : EIATTR_FRAME_SIZE
	.align		4
.L_5:
        /*0024*/ 	.byte	0x04, 0x11
        /*0026*/ 	.short	(.L_7 - .L_6)
	.align		4
.L_6:
        /*0028*/ 	.word	index@(_Z16block_prefix_sumPii)
        /*002c*/ 	.word	0x00000000


	//----- nvinfo : EIATTR_MIN_STACK_SIZE
	.align		4
.L_7:
        /*0030*/ 	.byte	0x04, 0x12
        /*0032*/ 	.short	(.L_9 - .L_8)
	.align		4
.L_8:
        /*0034*/ 	.word	index@(_Z16block_prefix_sumPii)
        /*0038*/ 	.word	0x00000000


	//----- nvinfo : EIATTR_MIN_STACK_SIZE
	.align		4
.L_9:
        /*003c*/ 	.byte	0x04, 0x12
        /*003e*/ 	.short	(.L_11 - .L_10)
	.align		4
.L_10:
        /*0040*/ 	.word	index@(_Z10init_arrayPi)
        /*0044*/ 	.word	0x00000000
.L_11:


//--------------------- .nv.compat                --------------------------
	.section	.nv.compat,"",@"SHT_CUDA_COMPAT_INFO"
	.align	4
        /*0000*/ 	.byte	0x02, 0x09, 0x00, 0x00, 0x02, 0x02, 0x01, 0x00, 0x02, 0x05, 0x05, 0x00, 0x03, 0x07, 0x01, 0x01
        /*0010*/ 	.byte	0x02, 0x03, 0x00, 0x00, 0x02, 0x06, 0x01, 0x00, 0x04, 0x0b, 0x08, 0x00, 0x09, 0x00, 0x00, 0x00
        /*0020*/ 	.byte	0x00, 0x00, 0x00, 0x00


//--------------------- .nv.info._Z16block_prefix_sumPii --------------------------
	.section	.nv.info._Z16block_prefix_sumPii,"",@"SHT_CUDA_INFO"
	.sectionflags	@""
	.align	4


	//----- nvinfo : EIATTR_CUDA_API_VERSION
	.align		4
        /*0000*/ 	.byte	0x04, 0x37
        /*0002*/ 	.short	(.L_13 - .L_12)
.L_12:
        /*0004*/ 	.word	0x00000082


	//----- nvinfo : EIATTR_KPARAM_INFO
	.align		4
.L_13:
        /*0008*/ 	.byte	0x04, 0x17
        /*000a*/ 	.short	(.L_15 - .L_14)
.L_14:
        /*000c*/ 	.word	0x00000000
        /*0010*/ 	.short	0x0001
        /*0012*/ 	.short	0x0008
        /*0014*/ 	.byte	0x00, 0xf0, 0x11, 0x00


	//----- nvinfo : EIATTR_KPARAM_INFO
	.align		4
.L_15:
        /*0018*/ 	.byte	0x04, 0x17
        /*001a*/ 	.short	(.L_17 - .L_16)
.L_16:
        /*001c*/ 	.word	0x00000000
        /*0020*/ 	.short	0x0000
        /*0022*/ 	.short	0x0000
        /*0024*/ 	.byte	0x00, 0xf5, 0x21, 0x00


	//----- nvinfo : EIATTR_SPARSE_MMA_MASK
	.align		4
.L_17:
        /*0028*/ 	.byte	0x03, 0x50
        /*002a*/ 	.short	0x0000


	//----- nvinfo : EIATTR_MAXREG_COUNT
	.align		4
        /*002c*/ 	.byte	0x03, 0x1b
        /*002e*/ 	.short	0x00ff


	//----- nvinfo : EIATTR_NUM_BARRIERS
	.align		4
        /*0030*/ 	.byte	0x02, 0x4c
        /*0032*/ 	.byte	0x01
	.zero		1


	//----- nvinfo : EIATTR_MERCURY_ISA_VERSION
	.align		4
        /*0034*/ 	.byte	0x03, 0x5f
        /*0036*/ 	.short	0x0101


	//----- nvinfo : EIATTR_VRC_CTA_INIT_COUNT
	.align		4
        /*0038*/ 	.byte	0x02, 0x4a
	.zero		1
	.zero		1


	//----- nvinfo : EIATTR_EXIT_INSTR_OFFSETS
	.align		4
        /*003c*/ 	.byte	0x04, 0x1c
        /*003e*/ 	.short	(.L_19 - .L_18)


	//   ....[0]....
.L_18:
        /*0040*/ 	.word	0x000003b0


	//----- nvinfo : EIATTR_CBANK_PARAM_SIZE
	.align		4
.L_19:
        /*0044*/ 	.byte	0x03, 0x19
        /*0046*/ 	.short	0x000c


	//----- nvinfo : EIATTR_PARAM_CBANK
	.align		4
        /*0048*/ 	.byte	0x04, 0x0a
        /*004a*/ 	.short	(.L_21 - .L_20)
	.align		4
.L_20:
        /*004c*/ 	.word	index@(.nv.constant0._Z16block_prefix_sumPii)
        /*0050*/ 	.short	0x0380
        /*0052*/ 	.short	0x000c


	//----- nvinfo : EIATTR_SW_WAR
	.align		4
.L_21:
        /*0054*/ 	.byte	0x04, 0x36
        /*0056*/ 	.short	(.L_23 - .L_22)
.L_22:
        /*0058*/ 	.word	0x00000008
.L_23:


//--------------------- .nv.info._Z10init_arrayPi --------------------------
	.section	.nv.info._Z10init_arrayPi,"",@"SHT_CUDA_INFO"
	.sectionflags	@""
	.align	4


	//----- nvinfo : EIATTR_CUDA_API_VERSION
	.align		4
        /*0000*/ 	.byte	0x04, 0x37
        /*0002*/ 	.short	(.L_25 - .L_24)
.L_24:
        /*0004*/ 	.word	0x00000082


	//----- nvinfo : EIATTR_KPARAM_INFO
	.align		4
.L_25:
        /*0008*/ 	.byte	0x04, 0x17
        /*000a*/ 	.short	(.L_27 - .L_26)
.L_26:
        /*000c*/ 	.word	0x00000000
        /*0010*/ 	.short	0x0000
        /*0012*/ 	.short	0x0000
        /*0014*/ 	.byte	0x00, 0xf5, 0x21, 0x00


	//----- nvinfo : EIATTR_SPARSE_MMA_MASK
	.align		4
.L_27:
        /*0018*/ 	.byte	0x03, 0x50
        /*001a*/ 	.short	0x0000


	//----- nvinfo : EIATTR_MAXREG_COUNT
	.align		4
        /*001c*/ 	.byte	0x03, 0x1b
        /*001e*/ 	.short	0x00ff


	//----- nvinfo : EIATTR_MERCURY_ISA_VERSION
	.align		4
        /*0020*/ 	.byte	0x03, 0x5f
        /*0022*/ 	.short	0x0101


	//----- nvinfo : EIATTR_VRC_CTA_INIT_COUNT
	.align		4
        /*0024*/ 	.byte	0x02, 0x4a
	.zero		1
	.zero		1


	//----- nvinfo : EIATTR_EXIT_INSTR_OFFSETS
	.align		4
        /*0028*/ 	.byte	0x04, 0x1c
        /*002a*/ 	.short	(.L_29 - .L_28)


	//   ....[0]....
.L_28:
        /*002c*/ 	.word	0x00000070


	//   ....[1]....
        /*0030*/ 	.word	0x00000170


	//----- nvinfo : EIATTR_CBANK_PARAM_SIZE
	.align		4
.L_29:
        /*0034*/ 	.byte	0x03, 0x19
        /*0036*/ 	.short	0x0008


	//----- nvinfo : EIATTR_PARAM_CBANK
	.align		4
        /*0038*/ 	.byte	0x04, 0x0a
        /*003a*/ 	.short	(.L_31 - .L_30)
	.align		4
.L_30:
        /*003c*/ 	.word	index@(.nv.constant0._Z10init_arrayPi)
        /*0040*/ 	.short	0x0380
        /*0042*/ 	.short	0x0008


	//----- nvinfo : EIATTR_SW_WAR
	.align		4
.L_31:
        /*0044*/ 	.byte	0x04, 0x36
        /*0046*/ 	.short	(.L_33 - .L_32)
.L_32:
        /*0048*/ 	.word	0x00000008
.L_33:


//--------------------- .nv.callgraph             --------------------------
	.section	.nv.callgraph,"",@"SHT_CUDA_CALLGRAPH"
	.align	4
	.sectionentsize	8
	.align		4
        /*0000*/ 	.word	0x00000000
	.align		4
        /*0004*/ 	.word	0xffffffff
	.align		4
        /*0008*/ 	.word	0x00000000
	.align		4
        /*000c*/ 	.word	0xfffffffe
	.align		4
        /*0010*/ 	.word	0x00000000
	.align		4
        /*0014*/ 	.word	0xfffffffd
	.align		4
        /*0018*/ 	.word	0x00000000
	.align		4
        /*001c*/ 	.word	0xfffffffc


//--------------------- .text._Z16block_prefix_sumPii --------------------------
	.section	.text._Z16block_prefix_sumPii,"ax",@progbits
	.align	128
        .global         _Z16block_prefix_sumPii
        .type           _Z16block_prefix_sumPii,@function
        .size           _Z16block_prefix_sumPii,(.L_x_6 - _Z16block_prefix_sumPii)
        .other          _Z16block_prefix_sumPii,@"STO_CUDA_ENTRY STV_DEFAULT"
_Z16block_prefix_sumPii:
.text._Z16block_prefix_sumPii:
[----:B------:R-:W-:Y:S01]  /*0000*/  LDC R1, c[0x0][0x37c] ;  /* 0x0000df00ff017b82 */ /* 0x000fe20000000800 */
[----:B------:R-:W0:Y:S07]  /*0010*/  S2R R12, SR_TID.X ;  /* 0x00000000000c7919 */ /* 0x000e2e0000002100 */
[----:B------:R-:W1:Y:S01]  /*0020*/  LDC.64 R2, c[0x0][0x380] ;  /* 0x0000e000ff027b82 */ /* 0x000e620000000a00 */
[----:B------:R-:W2:Y:S01]  /*0030*/  LDCU.64 UR8, c[0x0][0x358] ;  /* 0x00006b00ff0877ac */ /* 0x000ea20008000a00 */
[----:B------:R-:W3:Y:S06]  /*0040*/  LDCU UR6, c[0x0][0x388] ;  /* 0x00007100ff0677ac */ /* 0x000eec0008000800 */
[----:B------:R-:W4:Y:S08]  /*0050*/  S2UR UR5, SR_CgaCtaId ;  /* 0x00000000000579c3 */ /* 0x000f300000008800 */
[----:B------:R-:W5:Y:S01]  /*0060*/  LDC R10, c[0x0][0x388] ;  /* 0x0000e200ff0a7b82 */ /* 0x000f620000000800 */
[----:B0-----:R-:W-:-:S04]  /*0070*/  IMAD.SHL.U32 R5, R12, 0x2, RZ ;  /* 0x000000020c057824 */ /* 0x001fc800078e00ff */
[----:B-1----:R-:W-:-:S05]  /*0080*/  IMAD.WIDE.U32 R2, R5, 0x4, R2 ;  /* 0x0000000405027825 */ /* 0x002fca00078e0002 */
[----:B--2---:R-:W2:Y:S04]  /*0090*/  LDG.E R6, desc[UR8][R2.64] ;  /* 0x0000000802067981 */ /* 0x004ea8000c1e1900 */
[----:B------:R-:W2:Y:S01]  /*00a0*/  LDG.E R7, desc[UR8][R2.64+0x4] ;  /* 0x0000040802077981 */ /* 0x000ea2000c1e1900 */
[----:B------:R-:W-:Y:S01]  /*00b0*/  UMOV UR4, 0x400 ;  /* 0x0000040000047882 */ /* 0x000fe20000000000 */
[----:B------:R-:W-:Y:S01]  /*00c0*/  ISETP.NE.AND P1, PT, R12, RZ, PT ;  /* 0x000000ff0c00720c */ /* 0x000fe20003f25270 */
[----:B----4-:R-:W-:Y:S01]  /*00d0*/  ULEA UR4, UR5, UR4, 0x18 ;  /* 0x0000000405047291 */ /* 0x010fe2000f8ec0ff */
[----:B-----5:R-:W-:Y:S01]  /*00e0*/  ISETP.GE.AND P2, PT, R10, 0x2, PT ;  /* 0x000000020a00780c */ /* 0x020fe20003f46270 */
[----:B---3--:R-:W-:Y:S01]  /*00f0*/  USHF.R.S32.HI UR5, URZ, 0x1, UR6 ;  /* 0x00000001ff057899 */ /* 0x008fe20008011406 */
[----:B------:R-:W-:-:S02]  /*0100*/  IMAD.MOV.U32 R4, RZ, RZ, 0x1 ;  /* 0x00000001ff047424 */ /* 0x000fc400078e00ff */
[----:B------:R-:W-:Y:S01]  /*0110*/  VIADD R5, R5, 0x1 ;  /* 0x0000000105057836 */ /* 0x000fe20000000000 */
[----:B------:R-:W-:Y:S01]  /*0120*/  LEA R0, R12, UR4, 0x3 ;  /* 0x000000040c007c11 */ /* 0x000fe2000f8e18ff */
[----:B------:R-:W-:-:S04]  /*0130*/  UISETP.GE.AND UP0, UPT, UR5, 0x1, UPT ;  /* 0x000000010500788c */ /* 0x000fc8000bf06270 */
[----:B--2---:R0:W-:Y:S05]  /*0140*/  STS.64 [R0], R6 ;  /* 0x0000000600007388 */ /* 0x0041ea0000000a00 */
[----:B------:R-:W-:Y:S05]  /*0150*/  BRA.U !UP0, `(.L_x_0) ;  /* 0x00000001083c7547 */ /* 0x000fea000b800000 */
[----:B------:R-:W-:-:S07]  /*0160*/  HFMA2 R4, -RZ, RZ, 0, 5.9604644775390625e-08 ;  /* 0x00000001ff047431 */ /* 0x000fce00000001ff */
.L_x_1:
[----:B------:R-:W-:Y:S01]  /*0170*/  ISETP.GE.AND P0, PT, R12, UR5, PT ;  /* 0x000000050c007c0c */ /* 0x000fe2000bf06270 */
[----:B------:R-:W-:Y:S02]  /*0180*/  UISETP.GT.U32.AND UP0, UPT, UR5, 0x1, UPT ;  /* 0x000000010500788c */ /* 0x000fe4000bf04070 */
[----:B------:R-:W-:-:S07]  /*0190*/  USHF.R.U32.HI UR6, URZ, 0x1, UR5 ;  /* 0x00000001ff067899 */ /* 0x000fce0008011605 */
[----:B------:R-:W-:-:S03]  /*01a0*/  UMOV UR5, UR6 ;  /* 0x0000000600057c82 */ /* 0x000fc60008000000 */
[----:B01----:R-:W-:-:S05]  /*01b0*/  @!P0 IMAD R6, R5, R4, RZ ;  /* 0x0000000405068224 */ /* 0x003fca00078e02ff */
[----:B------:R-:W-:-:S05]  /*01c0*/  @!P0 LEA R7, R6, UR4, 0x2 ;  /* 0x0000000406078c11 */ /* 0x000fca000f8e10ff */
[C---:B------:R-:W-:Y:S01]  /*01d0*/  @!P0 IMAD R6, R4.reuse, 0x4, R7 ;  /* 0x0000000404068824 */ /* 0x040fe200078e0207 */
[----:B------:R-:W-:Y:S01]  /*01e0*/  SHF.L.U32 R4, R4, 0x1, RZ ;  /* 0x0000000104047819 */ /* 0x000fe200000006ff */
[----:B------:R-:W-:Y:S04]  /*01f0*/  @!P0 LDS R7, [R7+-0x4] ;  /* 0xfffffc0007078984 */ /* 0x000fe80000000800 */
[----:B------:R-:W0:Y:S02]  /*0200*/  @!P0 LDS R8, [R6+-0x4] ;  /* 0xfffffc0006088984 */ /* 0x000e240000000800 */
[----:B0-----:R-:W-:-:S05]  /*0210*/  @!P0 IMAD.IADD R9, R7, 0x1, R8 ;  /* 0x0000000107098824 */ /* 0x001fca00078e0208 */
[----:B------:R1:W-:Y:S01]  /*0220*/  @!P0 STS [R6+-0x4], R9 ;  /* 0xfffffc0906008388 */ /* 0x0003e20000000800 */
[----:B------:R-:W-:Y:S06]  /*0230*/  BAR.SYNC.DEFER_BLOCKING 0x0 ;  /* 0x0000000000007b1d */ /* 0x000fec0000010000 */
[----:B------:R-:W-:Y:S05]  /*0240*/  BRA.U UP0, `(.L_x_1) ;  /* 0xfffffffd00c87547 */ /* 0x000fea000b83ffff */
.L_x_0:
[----:B01----:R-:W-:-:S05]  /*0250*/  @!P1 LEA R6, R10, UR4, 0x2 ;  /* 0x000000040a069c11 */ /* 0x003fca000f8e10ff */
[----:B------:R0:W-:Y:S01]  /*0260*/  @!P1 STS [R6+-0x4], RZ ;  /* 0xfffffcff06009388 */ /* 0x0001e20000000800 */
[----:B------:R-:W-:Y:S05]  /*0270*/  @!P2 BRA `(.L_x_2) ;  /* 0x000000000040a947 */ /* 0x000fea0003800000 */
[----:B------:R-:W1:Y:S01]  /*0280*/  LDCU UR6, c[0x0][0x388] ;  /* 0x00007100ff0677ac */ /* 0x000e620008000800 */
[----:B------:R-:W-:-:S05]  /*0290*/  UMOV UR5, 0x1 ;  /* 0x0000000100057882 */ /* 0x000fca0000000000 */
.L_x_3:
[----:B------:R-:W-:Y:S01]  /*02a0*/  ISETP.GE.AND P0, PT, R12, UR5, PT ;  /* 0x000000050c007c0c */ /* 0x000fe2000bf06270 */
[----:B------:R-:W-:Y:S01]  /*02b0*/  USHF.L.U32 UR5, UR5, 0x1, URZ ;  /* 0x0000000105057899 */ /* 0x000fe200080006ff */
[----:B------:R-:W-:-:S03]  /*02c0*/  SHF.R.U32.HI R4, RZ, 0x1, R4 ;  /* 0x00000001ff047819 */ /* 0x000fc60000011604 */
[----:B-1----:R-:W-:-:S08]  /*02d0*/  UISETP.GE.AND UP0, UPT, UR5, UR6, UPT ;  /* 0x000000060500728c */ /* 0x002fd0000bf06270 */
[----:B0-----:R-:W-:-:S05]  /*02e0*/  @!P0 IMAD R6, R5, R4, RZ ;  /* 0x0000000405068224 */ /* 0x001fca00078e02ff */
[----:B--2---:R-:W-:-:S05]  /*02f0*/  @!P0 LEA R7, R6, UR4, 0x2 ;  /* 0x0000000406078c11 */ /* 0x004fca000f8e10ff */
[----:B------:R-:W-:Y:S01]  /*0300*/  @!P0 IMAD R8, R4, 0x4, R7 ;  /* 0x0000000404088824 */ /* 0x000fe200078e0207 */
[----:B------:R-:W-:Y:S04]  /*0310*/  @!P0 LDS R6, [R7+-0x4] ;  /* 0xfffffc0007068984 */ /* 0x000fe80000000800 */
[----:B------:R-:W0:Y:S02]  /*0320*/  @!P0 LDS R9, [R8+-0x4] ;  /* 0xfffffc0008098984 */ /* 0x000e240000000800 */
[----:B0-----:R-:W-:Y:S02]  /*0330*/  @!P0 IADD3 R11, PT, PT, R6, R9, RZ ;  /* 0x00000009060b8210 */ /* 0x001fe40007ffe0ff */
[----:B------:R2:W-:Y:S04]  /*0340*/  @!P0 STS [R7+-0x4], R9 ;  /* 0xfffffc0907008388 */ /* 0x0005e80000000800 */
[----:B------:R2:W-:Y:S01]  /*0350*/  @!P0 STS [R8+-0x4], R11 ;  /* 0xfffffc0b08008388 */ /* 0x0005e20000000800 */
[----:B------:R-:W-:Y:S06]  /*0360*/  BAR.SYNC.DEFER_BLOCKING 0x0 ;  /* 0x0000000000007b1d */ /* 0x000fec0000010000 */
[----:B------:R-:W-:Y:S05]  /*0370*/  BRA.U !UP0, `(.L_x_3) ;  /* 0xfffffffd08c87547 */ /* 0x000fea000b83ffff */
.L_x_2:
[----:B------:R-:W1:Y:S04]  /*0380*/  LDS.64 R4, [R0] ;  /* 0x0000000000047984 */ /* 0x000e680000000a00 */
[----:B-1----:R-:W-:Y:S04]  /*0390*/  STG.E desc[UR8][R2.64], R4 ;  /* 0x0000000402007986 */ /* 0x002fe8000c101908 */
[----:B------:R-:W-:Y:S01]  /*03a0*/  STG.E desc[UR8][R2.64+0x4], R5 ;  /* 0x0000040502007986 */ /* 0x000fe2000c101908 */
[----:B------:R-:W-:Y:S05]  /*03b0*/  EXIT ;  /* 0x000000000000794d */ /* 0x000fea0003800000 */
.L_x_4:
[----:B------:R-:W-:-:S00]  /*03c0*/  BRA `(.L_x_4) ;  /* 0xfffffffc00fc7947 */ /* 0x000fc0000383ffff */
[----:B------:R-:W-:-:S00]  /*03d0*/  NOP ;  /* 0x0000000000007918 */ /* 0x000fc00000000000 */
        /* <DEDUP_REMOVED lines=10> */
.L_x_6:


//--------------------- .text._Z10init_arrayPi    --------------------------
	.section	.text._Z10init_arrayPi,"ax",@progbits
	.align	128
        .global         _Z10init_arrayPi
        .type           _Z10init_arrayPi,@function
        .size           _Z10init_arrayPi,(.L_x_7 - _Z10init_arrayPi)
        .other          _Z10init_arrayPi,@"STO_CUDA_ENTRY STV_DEFAULT"
_Z10init_arrayPi:
.text._Z10init_arrayPi:
[----:B------:R-:W-:Y:S01]  /*0000*/  LDC R1, c[0x0][0x37c] ;  /* 0x0000df00ff017b82 */ /* 0x000fe20000000800 */
[----:B------:R-:W0:Y:S07]  /*0010*/  S2R R0, SR_TID.X ;  /* 0x0000000000007919 */ /* 0x000e2e0000002100 */
[----:B------:R-:W1:Y:S01]  /*0020*/  S2UR UR5, SR_CTAID.X ;  /* 0x00000000000579c3 */ /* 0x000e620000002500 */
[----:B------:R-:W1:Y:S02]  /*0030*/  LDCU UR4, c[0x0][0x360] ;  /* 0x00006c00ff0477ac */ /* 0x000e640008000800 */
[----:B-1----:R-:W-:Y:S01]  /*0040*/  UIMAD UR4, UR4, UR5, URZ ;  /* 0x00000005040472a4 */ /* 0x002fe2000f8e02ff */
[----:B0-----:R-:W-:-:S05]  /*0050*/  IMAD.MOV R0, RZ, RZ, -R0 ;  /* 0x000000ffff007224 */ /* 0x001fca00078e0a00 */
[----:B------:R-:W-:-:S13]  /*0060*/  ISETP.NE.AND P0, PT, R0, UR4, PT ;  /* 0x0000000400007c0c */ /* 0x000fda000bf05270 */
[----:B------:R-:W-:Y:S05]  /*0070*/  @P0 EXIT ;  /* 0x000000000000094d */ /* 0x000fea0003800000 */
[----:B------:R-:W0:Y:S01]  /*0080*/  LDC.64 R2, c[0x0][0x380] ;  /* 0x0000e000ff027b82 */ /* 0x000e220000000a00 */
[----:B------:R-:W0:Y:S01]  /*0090*/  LDCU.64 UR4, c[0x0][0x358] ;  /* 0x00006b00ff0477ac */ /* 0x000e220008000a00 */
[----:B------:R-:W-:Y:S02]  /*00a0*/  HFMA2 R9, -RZ, RZ, 0, 4.17232513427734375e-07 ;  /* 0x00000007ff097431 */ /* 0x000fe400000001ff */
[----:B------:R-:W-:Y:S02]  /*00b0*/  IMAD.MOV.U32 R7, RZ, RZ, 0x1 ;  /* 0x00000001ff077424 */ /* 0x000fe400078e00ff */
[----:B------:R-:W-:Y:S02]  /*00c0*/  HFMA2 R5, -RZ, RZ, 0, 1.78813934326171875e-07 ;  /* 0x00000003ff057431 */ /* 0x000fe400000001ff */
[----:B------:R-:W-:Y:S01]  /*00d0*/  IMAD.MOV.U32 R11, RZ, RZ, 0x4 ;  /* 0x00000004ff0b7424 */ /* 0x000fe200078e00ff */
[----:B------:R-:W-:Y:S01]  /*00e0*/  MOV R13, 0x6 ;  /* 0x00000006000d7802 */ /* 0x000fe20000000f00 */
[----:B0-----:R-:W-:Y:S04]  /*00f0*/  STG.E desc[UR4][R2.64+0x4], R7 ;  /* 0x0000040702007986 */ /* 0x001fe8000c101904 */
[----:B------:R-:W-:Y:S04]  /*0100*/  STG.E desc[UR4][R2.64+0x14], R7 ;  /* 0x0000140702007986 */ /* 0x000fe8000c101904 */
[----:B------:R-:W-:Y:S04]  /*0110*/  STG.E desc[UR4][R2.64+0x8], R9 ;  /* 0x0000080902007986 */ /* 0x000fe8000c101904 */
[----:B------:R-:W-:Y:S04]  /*0120*/  STG.E desc[UR4][R2.64+0x10], R11 ;  /* 0x0000100b02007986 */ /* 0x000fe8000c101904 */
[----:B------:R-:W-:Y:S04]  /*0130*/  STG.E desc[UR4][R2.64+0x18], R13 ;  /* 0x0000180d02007986 */ /* 0x000fe8000c101904 */
[----:B------:R-:W-:Y:S04]  /*0140*/  STG.E desc[UR4][R2.64], R5 ;  /* 0x0000000502007986 */ /* 0x000fe8000c101904 */
[----:B------:R-:W-:Y:S04]  /*0150*/  STG.E desc[UR4][R2.64+0x1c], R5 ;  /* 0x00001c0502007986 */ /* 0x000fe8000c101904 */
[----:B------:R-:W-:Y:S01]  /*0160*/  STG.E desc[UR4][R2.64+0xc], RZ ;  /* 0x00000cff02007986 */ /* 0x000fe2000c101904 */
[----:B------:R-:W-:Y:S05]  /*0170*/  EXIT ;  /* 0x000000000000794d */ /* 0x000fea0003800000 */
.L_x_5:
        /* <DEDUP_REMOVED lines=16> */
.L_x_7:


//--------------------- .nv.shared._Z16block_prefix_sumPii --------------------------
	.section	.nv.shared._Z16block_prefix_sumPii,"aw",@nobits
	.sectionflags	@""
	.align	16
	.zero		1024


//--------------------- .nv.shared.reserved.0     --------------------------
	.section	.nv.shared.reserved.0,"aw",@nobits
	.weak		__nv_reservedSMEM_offset_0_alias
	.size		__nv_reservedSMEM_offset_0_alias, 0, 64
	.other		__nv_reservedSMEM_offset_0_alias,@"STO_CUDA_RESERVED_SHARED STV_DEFAULT"
__nv_reservedSMEM_offset_0_alias:
	.zero		0
	.zero		64


//--------------------- .nv.shared._Z10init_arrayPi --------------------------
	.section	.nv.shared._Z10init_arrayPi,"aw",@nobits
	.sectionflags	@""
	.align	16
	.zero		1024


//--------------------- .nv.constant0._Z16block_prefix_sumPii --------------------------
	.section	.nv.constant0._Z16block_prefix_sumPii,"a",@progbits
	.sectionflags	@""
	.align	4
.nv.constant0._Z16block_prefix_sumPii:
	.zero		908


//--------------------- .nv.constant0._Z10init_arrayPi --------------------------
	.section	.nv.constant0._Z10init_arrayPi,"a",@progbits
	.sectionflags	@""
	.align	4
.nv.constant0._Z10init_arrayPi:
	.zero		904


//--------------------- SYMBOLS --------------------------

	.type		.nv.reservedSmem.offset0,@object
	.size		.nv.reservedSmem.offset0,0x4
	.type		.nv.reservedSmem.cap,@object
	.size		.nv.reservedSmem.cap,0x4
